//
// Generated by NVIDIA NVVM Compiler
//
// Compiler Build ID: CL-36424714
// Cuda compilation tools, release 13.0, V13.0.88
// Based on NVVM 20.0.0
//

.version 9.0
.target sm_100
.address_size 64

	// .globl	_Z17maxpool2d_forwardPfS_iiiiiiiii

.visible .entry _Z17maxpool2d_forwardPfS_iiiiiiiii(
	.param .u64 .ptr .align 1 _Z17maxpool2d_forwardPfS_iiiiiiiii_param_0,
	.param .u64 .ptr .align 1 _Z17maxpool2d_forwardPfS_iiiiiiiii_param_1,
	.param .u32 _Z17maxpool2d_forwardPfS_iiiiiiiii_param_2,
	.param .u32 _Z17maxpool2d_forwardPfS_iiiiiiiii_param_3,
	.param .u32 _Z17maxpool2d_forwardPfS_iiiiiiiii_param_4,
	.param .u32 _Z17maxpool2d_forwardPfS_iiiiiiiii_param_5,
	.param .u32 _Z17maxpool2d_forwardPfS_iiiiiiiii_param_6,
	.param .u32 _Z17maxpool2d_forwardPfS_iiiiiiiii_param_7,
	.param .u32 _Z17maxpool2d_forwardPfS_iiiiiiiii_param_8,
	.param .u32 _Z17maxpool2d_forwardPfS_iiiiiiiii_param_9,
	.param .u32 _Z17maxpool2d_forwardPfS_iiiiiiiii_param_10
)
{
	.reg .pred 	%p<78>;
	.reg .b32 	%r<181>;
	.reg .b32 	%f<81>;
	.reg .b64 	%rd<53>;

	ld.param.u64 	%rd3, [_Z17maxpool2d_forwardPfS_iiiiiiiii_param_0];
	ld.param.u64 	%rd4, [_Z17maxpool2d_forwardPfS_iiiiiiiii_param_1];
	ld.param.u32 	%r81, [_Z17maxpool2d_forwardPfS_iiiiiiiii_param_2];
	ld.param.u32 	%r82, [_Z17maxpool2d_forwardPfS_iiiiiiiii_param_3];
	ld.param.u32 	%r83, [_Z17maxpool2d_forwardPfS_iiiiiiiii_param_4];
	ld.param.u32 	%r89, [_Z17maxpool2d_forwardPfS_iiiiiiiii_param_5];
	ld.param.u32 	%r84, [_Z17maxpool2d_forwardPfS_iiiiiiiii_param_6];
	ld.param.u32 	%r85, [_Z17maxpool2d_forwardPfS_iiiiiiiii_param_7];
	ld.param.u32 	%r86, [_Z17maxpool2d_forwardPfS_iiiiiiiii_param_8];
	ld.param.u32 	%r87, [_Z17maxpool2d_forwardPfS_iiiiiiiii_param_9];
	ld.param.u32 	%r88, [_Z17maxpool2d_forwardPfS_iiiiiiiii_param_10];
	cvta.to.global.u64 	%rd1, %rd3;
	cvta.to.global.u64 	%rd2, %rd4;
	mov.u32 	%r90, %ctaid.y;
	mov.u32 	%r91, %ntid.y;
	mov.u32 	%r92, %tid.y;
	mad.lo.s32 	%r1, %r90, %r91, %r92;
	mov.u32 	%r93, %ctaid.x;
	mov.u32 	%r94, %ntid.x;
	mov.u32 	%r95, %tid.x;
	mad.lo.s32 	%r2, %r93, %r94, %r95;
	setp.ge.s32 	%p1, %r1, %r89;
	setp.ge.s32 	%p2, %r2, %r84;
	or.pred  	%p3, %p1, %p2;
	setp.lt.s32 	%p4, %r83, 1;
	or.pred  	%p5, %p3, %p4;
	@%p5 bra 	$L__BB0_69;
	setp.lt.s32 	%p6, %r85, 1;
	mul.lo.s32 	%r3, %r87, %r1;
	mul.lo.s32 	%r4, %r88, %r2;
	mad.lo.s32 	%r96, %r84, %r1, %r2;
	mul.lo.s32 	%r5, %r96, %r83;
	@%p6 bra 	$L__BB0_58;
	setp.lt.s32 	%p15, %r86, 1;
	@%p15 bra 	$L__BB0_47;
	and.b32  	%r6, %r86, 7;
	add.s32 	%r7, %r6, -1;
	and.b32  	%r8, %r86, 3;
	and.b32  	%r9, %r86, 2147483640;
	and.b32  	%r10, %r86, 1;
	neg.s32 	%r11, %r9;
	shl.b32 	%r12, %r83, 3;
	add.s32 	%r13, %r4, 3;
	add.s32 	%r14, %r4, 2;
	mov.b32 	%r158, 0;
$L__BB0_4:
	mov.f32 	%f60, 0fFF800000;
	mov.b32 	%r159, 0;
$L__BB0_5:
	setp.lt.u32 	%p24, %r86, 8;
	add.s32 	%r17, %r159, %r3;
	mul.lo.s32 	%r18, %r17, %r82;
	mov.b32 	%r171, 0;
	@%p24 bra 	$L__BB0_24;
	add.s32 	%r124, %r4, %r18;
	mul.lo.s32 	%r125, %r83, %r124;
	add.s32 	%r126, %r125, %r83;
	add.s32 	%r168, %r158, %r126;
	add.s32 	%r127, %r14, %r18;
	mad.lo.s32 	%r166, %r83, %r127, %r158;
	add.s32 	%r128, %r13, %r18;
	mad.lo.s32 	%r165, %r83, %r128, %r158;
	add.s32 	%r129, %r124, 4;
	mad.lo.s32 	%r164, %r83, %r129, %r158;
	add.s32 	%r130, %r124, 5;
	mad.lo.s32 	%r163, %r83, %r130, %r158;
	add.s32 	%r131, %r124, 6;
	mad.lo.s32 	%r162, %r83, %r131, %r158;
	add.s32 	%r132, %r124, 7;
	mad.lo.s32 	%r161, %r83, %r132, %r158;
	add.s32 	%r160, %r158, %r125;
	mov.u32 	%r167, %r13;
	mov.u32 	%r169, %r11;
$L__BB0_7:
	.pragma "nounroll";
	setp.ge.s32 	%p25, %r17, %r81;
	add.s32 	%r133, %r167, -3;
	setp.ge.s32 	%p26, %r133, %r82;
	or.pred  	%p27, %p25, %p26;
	@%p27 bra 	$L__BB0_9;
	mul.wide.s32 	%rd21, %r160, 4;
	add.s64 	%rd22, %rd1, %rd21;
	ld.global.f32 	%f41, [%rd22];
	max.f32 	%f60, %f60, %f41;
$L__BB0_9:
	add.s32 	%r134, %r167, -2;
	setp.ge.s32 	%p29, %r134, %r82;
	or.pred  	%p30, %p25, %p29;
	@%p30 bra 	$L__BB0_11;
	mul.wide.s32 	%rd23, %r168, 4;
	add.s64 	%rd24, %rd1, %rd23;
	ld.global.f32 	%f42, [%rd24];
	max.f32 	%f60, %f60, %f42;
$L__BB0_11:
	add.s32 	%r135, %r167, -1;
	setp.ge.s32 	%p32, %r135, %r82;
	or.pred  	%p33, %p25, %p32;
	@%p33 bra 	$L__BB0_13;
	mul.wide.s32 	%rd25, %r166, 4;
	add.s64 	%rd26, %rd1, %rd25;
	ld.global.f32 	%f43, [%rd26];
	max.f32 	%f60, %f60, %f43;
$L__BB0_13:
	setp.ge.s32 	%p35, %r167, %r82;
	or.pred  	%p36, %p25, %p35;
	@%p36 bra 	$L__BB0_15;
	mul.wide.s32 	%rd27, %r165, 4;
	add.s64 	%rd28, %rd1, %rd27;
	ld.global.f32 	%f44, [%rd28];
	max.f32 	%f60, %f60, %f44;
$L__BB0_15:
	add.s32 	%r136, %r167, 1;
	setp.ge.s32 	%p38, %r136, %r82;
	or.pred  	%p39, %p25, %p38;
	@%p39 bra 	$L__BB0_17;
	mul.wide.s32 	%rd29, %r164, 4;
	add.s64 	%rd30, %rd1, %rd29;
	ld.global.f32 	%f45, [%rd30];
	max.f32 	%f60, %f60, %f45;
$L__BB0_17:
	add.s32 	%r137, %r167, 2;
	setp.ge.s32 	%p41, %r137, %r82;
	or.pred  	%p42, %p25, %p41;
	@%p42 bra 	$L__BB0_19;
	mul.wide.s32 	%rd31, %r163, 4;
	add.s64 	%rd32, %rd1, %rd31;
	ld.global.f32 	%f46, [%rd32];
	max.f32 	%f60, %f60, %f46;
$L__BB0_19:
	add.s32 	%r138, %r167, 3;
	setp.ge.s32 	%p44, %r138, %r82;
	or.pred  	%p45, %p25, %p44;
	@%p45 bra 	$L__BB0_21;
	mul.wide.s32 	%rd33, %r162, 4;
	add.s64 	%rd34, %rd1, %rd33;
	ld.global.f32 	%f47, [%rd34];
	max.f32 	%f60, %f60, %f47;
$L__BB0_21:
	add.s32 	%r139, %r167, 4;
	setp.ge.s32 	%p47, %r139, %r82;
	or.pred  	%p48, %p25, %p47;
	@%p48 bra 	$L__BB0_23;
	mul.wide.s32 	%rd35, %r161, 4;
	add.s64 	%rd36, %rd1, %rd35;
	ld.global.f32 	%f48, [%rd36];
	max.f32 	%f60, %f60, %f48;
$L__BB0_23:
	add.s32 	%r169, %r169, 8;
	add.s32 	%r168, %r168, %r12;
	add.s32 	%r167, %r167, 8;
	add.s32 	%r166, %r166, %r12;
	add.s32 	%r165, %r165, %r12;
	add.s32 	%r164, %r164, %r12;
	add.s32 	%r163, %r163, %r12;
	add.s32 	%r162, %r162, %r12;
	add.s32 	%r161, %r161, %r12;
	add.s32 	%r160, %r160, %r12;
	setp.ne.s32 	%p49, %r169, 0;
	mov.u32 	%r171, %r9;
	@%p49 bra 	$L__BB0_7;
$L__BB0_24:
	setp.eq.s32 	%p50, %r6, 0;
	@%p50 bra 	$L__BB0_45;
	setp.lt.u32 	%p51, %r7, 3;
	@%p51 bra 	$L__BB0_35;
	setp.ge.s32 	%p52, %r17, %r81;
	add.s32 	%r48, %r171, %r4;
	setp.ge.s32 	%p53, %r48, %r82;
	or.pred  	%p54, %p52, %p53;
	@%p54 bra 	$L__BB0_28;
	add.s32 	%r141, %r48, %r18;
	mad.lo.s32 	%r142, %r141, %r83, %r158;
	mul.wide.s32 	%rd37, %r142, 4;
	add.s64 	%rd38, %rd1, %rd37;
	ld.global.f32 	%f50, [%rd38];
	max.f32 	%f60, %f60, %f50;
$L__BB0_28:
	add.s32 	%r49, %r48, 1;
	setp.ge.s32 	%p56, %r49, %r82;
	or.pred  	%p57, %p52, %p56;
	@%p57 bra 	$L__BB0_30;
	add.s32 	%r143, %r49, %r18;
	mad.lo.s32 	%r144, %r143, %r83, %r158;
	mul.wide.s32 	%rd39, %r144, 4;
	add.s64 	%rd40, %rd1, %rd39;
	ld.global.f32 	%f51, [%rd40];
	max.f32 	%f60, %f60, %f51;
$L__BB0_30:
	add.s32 	%r50, %r48, 2;
	setp.ge.s32 	%p59, %r50, %r82;
	or.pred  	%p60, %p52, %p59;
	@%p60 bra 	$L__BB0_32;
	add.s32 	%r145, %r50, %r18;
	mad.lo.s32 	%r146, %r145, %r83, %r158;
	mul.wide.s32 	%rd41, %r146, 4;
	add.s64 	%rd42, %rd1, %rd41;
	ld.global.f32 	%f52, [%rd42];
	max.f32 	%f60, %f60, %f52;
$L__BB0_32:
	add.s32 	%r51, %r48, 3;
	setp.ge.s32 	%p62, %r51, %r82;
	or.pred  	%p63, %p52, %p62;
	@%p63 bra 	$L__BB0_34;
	add.s32 	%r147, %r51, %r18;
	mad.lo.s32 	%r148, %r147, %r83, %r158;
	mul.wide.s32 	%rd43, %r148, 4;
	add.s64 	%rd44, %rd1, %rd43;
	ld.global.f32 	%f53, [%rd44];
	max.f32 	%f60, %f60, %f53;
$L__BB0_34:
	add.s32 	%r171, %r171, 4;
$L__BB0_35:
	setp.eq.s32 	%p64, %r8, 0;
	@%p64 bra 	$L__BB0_45;
	setp.eq.s32 	%p65, %r8, 1;
	@%p65 bra 	$L__BB0_42;
	setp.ge.s32 	%p66, %r17, %r81;
	add.s32 	%r54, %r171, %r4;
	setp.ge.s32 	%p67, %r54, %r82;
	or.pred  	%p68, %p66, %p67;
	@%p68 bra 	$L__BB0_39;
	add.s32 	%r150, %r54, %r18;
	mad.lo.s32 	%r151, %r150, %r83, %r158;
	mul.wide.s32 	%rd45, %r151, 4;
	add.s64 	%rd46, %rd1, %rd45;
	ld.global.f32 	%f55, [%rd46];
	max.f32 	%f60, %f60, %f55;
$L__BB0_39:
	add.s32 	%r55, %r54, 1;
	setp.ge.s32 	%p70, %r55, %r82;
	or.pred  	%p71, %p66, %p70;
	@%p71 bra 	$L__BB0_41;
	add.s32 	%r152, %r55, %r18;
	mad.lo.s32 	%r153, %r152, %r83, %r158;
	mul.wide.s32 	%rd47, %r153, 4;
	add.s64 	%rd48, %rd1, %rd47;
	ld.global.f32 	%f56, [%rd48];
	max.f32 	%f60, %f60, %f56;
$L__BB0_41:
	add.s32 	%r171, %r171, 2;
$L__BB0_42:
	setp.eq.s32 	%p72, %r10, 0;
	@%p72 bra 	$L__BB0_45;
	setp.ge.s32 	%p73, %r17, %r81;
	add.s32 	%r58, %r171, %r4;
	setp.ge.s32 	%p74, %r58, %r82;
	or.pred  	%p75, %p73, %p74;
	@%p75 bra 	$L__BB0_45;
	add.s32 	%r155, %r58, %r18;
	mad.lo.s32 	%r156, %r155, %r83, %r158;
	mul.wide.s32 	%rd49, %r156, 4;
	add.s64 	%rd50, %rd1, %rd49;
	ld.global.f32 	%f57, [%rd50];
	max.f32 	%f60, %f60, %f57;
$L__BB0_45:
	add.s32 	%r159, %r159, 1;
	setp.ne.s32 	%p76, %r159, %r85;
	@%p76 bra 	$L__BB0_5;
	add.s32 	%r157, %r158, %r5;
	mul.wide.s32 	%rd51, %r157, 4;
	add.s64 	%rd52, %rd2, %rd51;
	st.global.f32 	[%rd52], %f60;
	add.s32 	%r158, %r158, 1;
	setp.eq.s32 	%p77, %r158, %r83;
	@%p77 bra 	$L__BB0_69;
	bra.uni 	$L__BB0_4;
$L__BB0_47:
	add.s32 	%r110, %r83, -1;
	and.b32  	%r61, %r83, 7;
	setp.lt.u32 	%p16, %r110, 7;
	mov.b32 	%r175, 0;
	@%p16 bra 	$L__BB0_50;
	and.b32  	%r175, %r83, 2147483640;
	mov.b32 	%r173, 0;
$L__BB0_49:
	.pragma "nounroll";
	add.s32 	%r112, %r173, %r5;
	mul.wide.s32 	%rd13, %r112, 4;
	add.s64 	%rd14, %rd2, %rd13;
	mov.b32 	%r113, -8388608;
	st.global.u32 	[%rd14], %r113;
	st.global.u32 	[%rd14+4], %r113;
	st.global.u32 	[%rd14+8], %r113;
	st.global.u32 	[%rd14+12], %r113;
	st.global.u32 	[%rd14+16], %r113;
	st.global.u32 	[%rd14+20], %r113;
	st.global.u32 	[%rd14+24], %r113;
	st.global.u32 	[%rd14+28], %r113;
	add.s32 	%r173, %r173, 8;
	setp.ne.s32 	%p17, %r173, %r175;
	@%p17 bra 	$L__BB0_49;
$L__BB0_50:
	setp.eq.s32 	%p18, %r61, 0;
	@%p18 bra 	$L__BB0_69;
	and.b32  	%r66, %r83, 3;
	setp.lt.u32 	%p19, %r61, 4;
	@%p19 bra 	$L__BB0_53;
	add.s32 	%r114, %r175, %r5;
	mul.wide.s32 	%rd15, %r114, 4;
	add.s64 	%rd16, %rd2, %rd15;
	mov.b32 	%r115, -8388608;
	st.global.u32 	[%rd16], %r115;
	st.global.u32 	[%rd16+4], %r115;
	st.global.u32 	[%rd16+8], %r115;
	st.global.u32 	[%rd16+12], %r115;
	add.s32 	%r175, %r175, 4;
$L__BB0_53:
	setp.eq.s32 	%p20, %r66, 0;
	@%p20 bra 	$L__BB0_69;
	setp.eq.s32 	%p21, %r66, 1;
	@%p21 bra 	$L__BB0_56;
	add.s32 	%r116, %r175, %r5;
	mul.wide.s32 	%rd17, %r116, 4;
	add.s64 	%rd18, %rd2, %rd17;
	mov.b32 	%r117, -8388608;
	st.global.u32 	[%rd18], %r117;
	st.global.u32 	[%rd18+4], %r117;
	add.s32 	%r175, %r175, 2;
$L__BB0_56:
	and.b32  	%r118, %r83, 1;
	setp.eq.b32 	%p22, %r118, 1;
	not.pred 	%p23, %p22;
	@%p23 bra 	$L__BB0_69;
	add.s32 	%r119, %r175, %r5;
	mul.wide.s32 	%rd19, %r119, 4;
	add.s64 	%rd20, %rd2, %rd19;
	mov.b32 	%r120, -8388608;
	st.global.u32 	[%rd20], %r120;
	bra.uni 	$L__BB0_69;
$L__BB0_58:
	add.s32 	%r98, %r83, -1;
	and.b32  	%r71, %r83, 7;
	setp.lt.u32 	%p7, %r98, 7;
	mov.b32 	%r179, 0;
	@%p7 bra 	$L__BB0_61;
	and.b32  	%r179, %r83, 2147483640;
	mov.b32 	%r177, 0;
$L__BB0_60:
	.pragma "nounroll";
	add.s32 	%r100, %r177, %r5;
	mul.wide.s32 	%rd5, %r100, 4;
	add.s64 	%rd6, %rd2, %rd5;
	mov.b32 	%r101, -8388608;
	st.global.u32 	[%rd6], %r101;
	st.global.u32 	[%rd6+4], %r101;
	st.global.u32 	[%rd6+8], %r101;
	st.global.u32 	[%rd6+12], %r101;
	st.global.u32 	[%rd6+16], %r101;
	st.global.u32 	[%rd6+20], %r101;
	st.global.u32 	[%rd6+24], %r101;
	st.global.u32 	[%rd6+28], %r101;
	add.s32 	%r177, %r177, 8;
	setp.ne.s32 	%p8, %r177, %r179;
	@%p8 bra 	$L__BB0_60;
$L__BB0_61:
	setp.eq.s32 	%p9, %r71, 0;
	@%p9 bra 	$L__BB0_69;
	and.b32  	%r76, %r83, 3;
	setp.lt.u32 	%p10, %r71, 4;
	@%p10 bra 	$L__BB0_64;
	add.s32 	%r102, %r179, %r5;
	mul.wide.s32 	%rd7, %r102, 4;
	add.s64 	%rd8, %rd2, %rd7;
	mov.b32 	%r103, -8388608;
	st.global.u32 	[%rd8], %r103;
	st.global.u32 	[%rd8+4], %r103;
	st.global.u32 	[%rd8+8], %r103;
	st.global.u32 	[%rd8+12], %r103;
	add.s32 	%r179, %r179, 4;
$L__BB0_64:
	setp.eq.s32 	%p11, %r76, 0;
	@%p11 bra 	$L__BB0_69;
	setp.eq.s32 	%p12, %r76, 1;
	@%p12 bra 	$L__BB0_67;
	add.s32 	%r104, %r179, %r5;
	mul.wide.s32 	%rd9, %r104, 4;
	add.s64 	%rd10, %rd2, %rd9;
	mov.b32 	%r105, -8388608;
	st.global.u32 	[%rd10], %r105;
	st.global.u32 	[%rd10+4], %r105;
	add.s32 	%r179, %r179, 2;
$L__BB0_67:
	and.b32  	%r106, %r83, 1;
	setp.eq.b32 	%p13, %r106, 1;
	not.pred 	%p14, %p13;
	@%p14 bra 	$L__BB0_69;
	add.s32 	%r107, %r179, %r5;
	mul.wide.s32 	%rd11, %r107, 4;
	add.s64 	%rd12, %rd2, %rd11;
	mov.b32 	%r108, -8388608;
	st.global.u32 	[%rd12], %r108;
$L__BB0_69:
	ret;

}


// ===== COMPILED SASS (sm_100) =====

	.target	sm_100

	.elftype	@"ET_EXEC"


//--------------------- .note.nv.tkinfo           --------------------------
	.section	.note.nv.tkinfo,"",@"SHT_NOTE"
	.sectionflags	@"SHF_NOTE_NV_TKINFO"
	.tkinfo
        /*0018*/ 	.word	0x00000002
        /*0030*/ 	.string	""
        /*0030*/ 	.string	"ptxas"
        /*0030*/ 	.string	"Cuda compilation tools, release 13.0, V13.0.88"
        /*0030*/ 	.string	"Build cuda_13.0.r13.0/compiler.36424714_0"
        /*0030*/ 	.string	"-arch sm_100 -m 64 "



//--------------------- .note.nv.cuinfo           --------------------------
	.section	.note.nv.cuinfo,"",@"SHT_NOTE"
	.sectionflags	@"SHF_NOTE_NV_CUINFO"
        /*0018*/ 	.short	0x0002
        /*001a*/ 	.short	0x0064
        /*001c*/ 	.short	0x0082
	.zero		2


//--------------------- .nv.info                  --------------------------
	.section	.nv.info,"",@"SHT_CUDA_INFO"
	.align	4


	//----- nvinfo : EIATTR_REGCOUNT
	.align		4
        /*0000*/ 	.byte	0x04, 0x2f
        /*0002*/ 	.short	(.L_1 - .L_0)
	.align		4
.L_0:
        /*0004*/ 	.word	index@(_Z17maxpool2d_forwardPfS_iiiiiiiii)
        /*0008*/ 	.word	0x00000020


	//----- nvinfo : EIATTR_FRAME_SIZE
	.align		4
.L_1:
        /*000c*/ 	.byte	0x04, 0x11
        /*000e*/ 	.short	(.L_3 - .L_2)
	.align		4
.L_2:
        /*0010*/ 	.word	index@(_Z17maxpool2d_forwardPfS_iiiiiiiii)
        /*0014*/ 	.word	0x00000000


	//----- nvinfo : EIATTR_MIN_STACK_SIZE
	.align		4
.L_3:
        /*0018*/ 	.byte	0x04, 0x12
        /*001a*/ 	.short	(.L_5 - .L_4)
	.align		4
.L_4:
        /*001c*/ 	.word	index@(_Z17maxpool2d_forwardPfS_iiiiiiiii)
        /*0020*/ 	.word	0x00000000
.L_5:


//--------------------- .nv.compat                --------------------------
	.section	.nv.compat,"",@"SHT_CUDA_COMPAT_INFO"
	.align	4
        /*0000*/ 	.byte	0x02, 0x09, 0x00, 0x00, 0x02, 0x02, 0x01, 0x00, 0x02, 0x05, 0x05, 0x00, 0x03, 0x07, 0x01, 0x01
        /*0010*/ 	.byte	0x02, 0x03, 0x00, 0x00, 0x02, 0x06, 0x01, 0x00, 0x04, 0x0b, 0x08, 0x00, 0x09, 0x00, 0x00, 0x00
        /*0020*/ 	.byte	0x00, 0x00, 0x00, 0x00


//--------------------- .nv.info._Z17maxpool2d_forwardPfS_iiiiiiiii --------------------------
	.section	.nv.info._Z17maxpool2d_forwardPfS_iiiiiiiii,"",@"SHT_CUDA_INFO"
	.sectionflags	@""
	.align	4


	//----- nvinfo : EIATTR_CUDA_API_VERSION
	.align		4
        /*0000*/ 	.byte	0x04, 0x37
        /*0002*/ 	.short	(.L_7 - .L_6)
.L_6:
        /*0004*/ 	.word	0x00000082


	//----- nvinfo : EIATTR_KPARAM_INFO
	.align		4
.L_7:
        /*0008*/ 	.byte	0x04, 0x17
        /*000a*/ 	.short	(.L_9 - .L_8)
.L_8:
        /*000c*/ 	.word	0x00000000
        /*0010*/ 	.short	0x000a
        /*0012*/ 	.short	0x0030
        /*0014*/ 	.byte	0x00, 0xf0, 0x11, 0x00


	//----- nvinfo : EIATTR_KPARAM_INFO
	.align		4
.L_9:
        /*0018*/ 	.byte	0x04, 0x17
        /*001a*/ 	.short	(.L_11 - .L_10)
.L_10:
        /*001c*/ 	.word	0x00000000
        /*0020*/ 	.short	0x0009
        /*0022*/ 	.short	0x002c
        /*0024*/ 	.byte	0x00, 0xf0, 0x11, 0x00


	//----- nvinfo : EIATTR_KPARAM_INFO
	.align		4
.L_11:
        /*0028*/ 	.byte	0x04, 0x17
        /*002a*/ 	.short	(.L_13 - .L_12)
.L_12:
        /*002c*/ 	.word	0x00000000
        /*0030*/ 	.short	0x0008
        /*0032*/ 	.short	0x0028
        /*0034*/ 	.byte	0x00, 0xf0, 0x11, 0x00


	//----- nvinfo : EIATTR_KPARAM_INFO
	.align		4
.L_13:
        /*0038*/ 	.byte	0x04, 0x17
        /*003a*/ 	.short	(.L_15 - .L_14)
.L_14:
        /*003c*/ 	.word	0x00000000
        /*0040*/ 	.short	0x0007
        /*0042*/ 	.short	0x0024
        /*0044*/ 	.byte	0x00, 0xf0, 0x11, 0x00


	//----- nvinfo : EIATTR_KPARAM_INFO
	.align		4
.L_15:
        /*0048*/ 	.byte	0x04, 0x17
        /*004a*/ 	.short	(.L_17 - .L_16)
.L_16:
        /*004c*/ 	.word	0x00000000
        /*0050*/ 	.short	0x0006
        /*0052*/ 	.short	0x0020
        /*0054*/ 	.byte	0x00, 0xf0, 0x11, 0x00


	//----- nvinfo : EIATTR_KPARAM_INFO
	.align		4
.L_17:
        /*0058*/ 	.byte	0x04, 0x17
        /*005a*/ 	.short	(.L_19 - .L_18)
.L_18:
        /*005c*/ 	.word	0x00000000
        /*0060*/ 	.short	0x0005
        /*0062*/ 	.short	0x001c
        /*0064*/ 	.byte	0x00, 0xf0, 0x11, 0x00


	//----- nvinfo : EIATTR_KPARAM_INFO
	.align		4
.L_19:
        /*0068*/ 	.byte	0x04, 0x17
        /*006a*/ 	.short	(.L_21 - .L_20)
.L_20:
        /*006c*/ 	.word	0x00000000
        /*0070*/ 	.short	0x0004
        /*0072*/ 	.short	0x0018
        /*0074*/ 	.byte	0x00, 0xf0, 0x11, 0x00


	//----- nvinfo : EIATTR_KPARAM_INFO
	.align		4
.L_21:
        /*0078*/ 	.byte	0x04, 0x17
        /*007a*/ 	.short	(.L_23 - .L_22)
.L_22:
        /*007c*/ 	.word	0x00000000
        /*0080*/ 	.short	0x0003
        /*0082*/ 	.short	0x0014
        /*0084*/ 	.byte	0x00, 0xf0, 0x11, 0x00


	//----- nvinfo : EIATTR_KPARAM_INFO
	.align		4
.L_23:
        /*0088*/ 	.byte	0x04, 0x17
        /*008a*/ 	.short	(.L_25 - .L_24)
.L_24:
        /*008c*/ 	.word	0x00000000
        /*0090*/ 	.short	0x0002
        /*0092*/ 	.short	0x0010
        /*0094*/ 	.byte	0x00, 0xf0, 0x11, 0x00


	//----- nvinfo : EIATTR_KPARAM_INFO
	.align		4
.L_25:
        /*0098*/ 	.byte	0x04, 0x17
        /*009a*/ 	.short	(.L_27 - .L_26)
.L_26:
        /*009c*/ 	.word	0x00000000
        /*00a0*/ 	.short	0x0001
        /*00a2*/ 	.short	0x0008
        /*00a4*/ 	.byte	0x00, 0xf5, 0x21, 0x00


	//----- nvinfo : EIATTR_KPARAM_INFO
	.align		4
.L_27:
        /*00a8*/ 	.byte	0x04, 0x17
        /*00aa*/ 	.short	(.L_29 - .L_28)
.L_28:
        /*00ac*/ 	.word	0x00000000
        /*00b0*/ 	.short	0x0000
        /*00b2*/ 	.short	0x0000
        /*00b4*/ 	.byte	0x00, 0xf5, 0x21, 0x00


	//----- nvinfo : EIATTR_SPARSE_MMA_MASK
	.align		4
.L_29:
        /*00b8*/ 	.byte	0x03, 0x50
        /*00ba*/ 	.short	0x0000


	//----- nvinfo : EIATTR_MAXREG_COUNT
	.align		4
        /*00bc*/ 	.byte	0x03, 0x1b
        /*00be*/ 	.short	0x00ff


	//----- nvinfo : EIATTR_MERCURY_ISA_VERSION
	.align		4
        /*00c0*/ 	.byte	0x03, 0x5f
        /*00c2*/ 	.short	0x0101


	//----- nvinfo : EIATTR_VRC_CTA_INIT_COUNT
	.align		4
        /*00c4*/ 	.byte	0x02, 0x4a
	.zero		1
	.zero		1


	//----- nvinfo : EIATTR_EXIT_INSTR_OFFSETS
	.align		4
        /*00c8*/ 	.byte	0x04, 0x1c
        /*00ca*/ 	.short	(.L_31 - .L_30)


	//   ....[0]....
.L_30:
        /*00cc*/ 	.word	0x000000e0


	//   ....[1]....
        /*00d0*/ 	.word	0x00000e10


	//   ....[2]....
        /*00d4*/ 	.word	0x00000fb0


	//   ....[3]....
        /*00d8*/ 	.word	0x00001090


	//   ....[4]....
        /*00dc*/ 	.word	0x00001150


	//   ....[5]....
        /*00e0*/ 	.word	0x000011b0


	//   ....[6]....
        /*00e4*/ 	.word	0x00001330


	//   ....[7]....
        /*00e8*/ 	.word	0x00001410


	//   ....[8]....
        /*00ec*/ 	.word	0x000014d0


	//   ....[9]....
        /*00f0*/ 	.word	0x00001530


	//----- nvinfo : EIATTR_CRS_STACK_SIZE
	.align		4
.L_31:
        /*00f4*/ 	.byte	0x04, 0x1e
        /*00f6*/ 	.short	(.L_33 - .L_32)
.L_32:
        /*00f8*/ 	.word	0x00000000


	//----- nvinfo : EIATTR_CBANK_PARAM_SIZE
	.align		4
.L_33:
        /*00fc*/ 	.byte	0x03, 0x19
        /*00fe*/ 	.short	0x0034


	//----- nvinfo : EIATTR_PARAM_CBANK
	.align		4
        /*0100*/ 	.byte	0x04, 0x0a
        /*0102*/ 	.short	(.L_35 - .L_34)
	.align		4
.L_34:
        /*0104*/ 	.word	index@(.nv.constant0._Z17maxpool2d_forwardPfS_iiiiiiiii)
        /*0108*/ 	.short	0x0380
        /*010a*/ 	.short	0x0034


	//----- nvinfo : EIATTR_SW_WAR
	.align		4
.L_35:
        /*010c*/ 	.byte	0x04, 0x36
        /*010e*/ 	.short	(.L_37 - .L_36)
.L_36:
        /*0110*/ 	.word	0x00000008
.L_37:


//--------------------- .nv.callgraph             --------------------------
	.section	.nv.callgraph,"",@"SHT_CUDA_CALLGRAPH"
	.align	4
	.sectionentsize	8
	.align		4
        /*0000*/ 	.word	0x00000000
	.align		4
        /*0004*/ 	.word	0xffffffff
	.align		4
        /*0008*/ 	.word	0x00000000
	.align		4
        /*000c*/ 	.word	0xfffffffe
	.align		4
        /*0010*/ 	.word	0x00000000
	.align		4
        /*0014*/ 	.word	0xfffffffd
	.align		4
        /*0018*/ 	.word	0x00000000
	.align		4
        /*001c*/ 	.word	0xfffffffc


//--------------------- .text._Z17maxpool2d_forwardPfS_iiiiiiiii --------------------------
	.section	.text._Z17maxpool2d_forwardPfS_iiiiiiiii,"ax",@progbits
	.align	128
        .global         _Z17maxpool2d_forwardPfS_iiiiiiiii
        .type           _Z17maxpool2d_forwardPfS_iiiiiiiii,@function
        .size           _Z17maxpool2d_forwardPfS_iiiiiiiii,(.L_x_19 - _Z17maxpool2d_forwardPfS_iiiiiiiii)
        .other          _Z17maxpool2d_forwardPfS_iiiiiiiii,@"STO_CUDA_ENTRY STV_DEFAULT"
_Z17maxpool2d_forwardPfS_iiiiiiiii:
.text._Z17maxpool2d_forwardPfS_iiiiiiiii:
[----:B------:R-:W-:Y:S01]  /*0000*/  LDC R1, c[0x0][0x37c] ;  /* 0x0000df00ff017b82 */ /* 0x000fe20000000800 */
[----:B------:R-:W0:Y:S07]  /*0010*/  S2R R7, SR_TID.X ;  /* 0x0000000000077919 */ /* 0x000e2e0000002100 */
[----:B------:R-:W1:Y:S01]  /*0020*/  LDC R2, c[0x0][0x364] ;  /* 0x0000d900ff027b82 */ /* 0x000e620000000800 */
[----:B------:R-:W2:Y:S01]  /*0030*/  LDCU UR6, c[0x0][0x3a0] ;  /* 0x00007400ff0677ac */ /* 0x000ea20008000800 */
[----:B------:R-:W1:Y:S06]  /*0040*/  S2R R3, SR_TID.Y ;  /* 0x0000000000037919 */ /* 0x000e6c0000002200 */
[----:B------:R-:W0:Y:S08]  /*0050*/  S2UR UR5, SR_CTAID.X ;  /* 0x00000000000579c3 */ /* 0x000e300000002500 */
[----:B------:R-:W0:Y:S08]  /*0060*/  LDC R0, c[0x0][0x360] ;  /* 0x0000d800ff007b82 */ /* 0x000e300000000800 */
[----:B------:R-:W1:Y:S08]  /*0070*/  S2UR UR4, SR_CTAID.Y ;  /* 0x00000000000479c3 */ /* 0x000e700000002600 */
[----:B------:R-:W3:Y:S01]  /*0080*/  LDC.64 R4, c[0x0][0x398] ;  /* 0x0000e600ff047b82 */ /* 0x000ee20000000a00 */
[----:B0-----:R-:W-:-:S05]  /*0090*/  IMAD R0, R0, UR5, R7 ;  /* 0x0000000500007c24 */ /* 0x001fca000f8e0207 */
[----:B--2---:R-:W-:Y:S01]  /*00a0*/  ISETP.GE.AND P0, PT, R0, UR6, PT ;  /* 0x0000000600007c0c */ /* 0x004fe2000bf06270 */
[----:B-1----:R-:W-:-:S05]  /*00b0*/  IMAD R2, R2, UR4, R3 ;  /* 0x0000000402027c24 */ /* 0x002fca000f8e0203 */
[----:B---3--:R-:W-:-:S04]  /*00c0*/  ISETP.GE.OR P0, PT, R2, R5, P0 ;  /* 0x000000050200720c */ /* 0x008fc80000706670 */
[----:B------:R-:W-:-:S13]  /*00d0*/  ISETP.LT.OR P0, PT, R4, 0x1, P0 ;  /* 0x000000010400780c */ /* 0x000fda0000701670 */
[----:B------:R-:W-:Y:S05]  /*00e0*/  @P0 EXIT ;  /* 0x000000000000094d */ /* 0x000fea0003800000 */
[----:B------:R-:W0:Y:S01]  /*00f0*/  LDCU UR4, c[0x0][0x3a4] ;  /* 0x00007480ff0477ac */ /* 0x000e220008000800 */
[----:B------:R-:W-:Y:S01]  /*0100*/  IMAD R3, R2, UR6, R0 ;  /* 0x0000000602037c24 */ /* 0x000fe2000f8e0200 */
[----:B------:R-:W1:Y:S01]  /*0110*/  LDCU.64 UR12, c[0x0][0x358] ;  /* 0x00006b00ff0c77ac */ /* 0x000e620008000a00 */
[----:B0-----:R-:W-:-:S09]  /*0120*/  UISETP.GE.AND UP0, UPT, UR4, 0x1, UPT ;  /* 0x000000010400788c */ /* 0x001fd2000bf06270 */
[----:B-1----:R-:W-:Y:S05]  /*0130*/  BRA.U !UP0, `(.L_x_0) ;  /* 0x0000001108207547 */ /* 0x002fea000b800000 */
[----:B------:R-:W0:Y:S02]  /*0140*/  LDCU UR7, c[0x0][0x3a8] ;  /* 0x00007500ff0777ac */ /* 0x000e240008000800 */
[----:B0-----:R-:W-:-:S09]  /*0150*/  UISETP.GE.AND UP0, UPT, UR7, 0x1, UPT ;  /* 0x000000010700788c */ /* 0x001fd2000bf06270 */
[----:B------:R-:W-:Y:S05]  /*0160*/  BRA.U !UP0, `(.L_x_1) ;  /* 0x0000000d08347547 */ /* 0x000fea000b800000 */
[----:B------:R-:W0:Y:S01]  /*0170*/  LDC R5, c[0x0][0x3b0] ;  /* 0x0000ec00ff057b82 */ /* 0x000e220000000800 */
[----:B------:R-:W-:Y:S02]  /*0180*/  ULOP3.LUT UR4, UR7, 0x7, URZ, 0xc0, !UPT ;  /* 0x0000000707047892 */ /* 0x000fe4000f8ec0ff */
[----:B------:R-:W-:Y:S02]  /*0190*/  ULOP3.LUT UR10, UR7, 0x3, URZ, 0xc0, !UPT ;  /* 0x00000003070a7892 */ /* 0x000fe4000f8ec0ff */
[----:B------:R-:W-:Y:S02]  /*01a0*/  UIADD3 UR4, UPT, UPT, UR4, -0x1, URZ ;  /* 0xffffffff04047890 */ /* 0x000fe4000fffe0ff */
[----:B------:R-:W-:Y:S02]  /*01b0*/  ULOP3.LUT UR7, UR7, 0x7ffffff8, URZ, 0xc0, !UPT ;  /* 0x7ffffff807077892 */ /* 0x000fe4000f8ec0ff */
[----:B------:R-:W-:-:S03]  /*01c0*/  UISETP.GE.U32.AND UP1, UPT, UR4, 0x3, UPT ;  /* 0x000000030400788c */ /* 0x000fc6000bf26070 */
[----:B------:R-:W-:Y:S01]  /*01d0*/  UMOV UR4, URZ ;  /* 0x000000ff00047c82 */ /* 0x000fe20008000000 */
[CC--:B0-----:R-:W-:Y:S02]  /*01e0*/  IMAD R4, R0.reuse, R5.reuse, 0x3 ;  /* 0x0000000300047424 */ /* 0x0c1fe400078e0205 */
[----:B------:R-:W-:-:S07]  /*01f0*/  IMAD R5, R0, R5, 0x2 ;  /* 0x0000000200057424 */ /* 0x000fce00078e0205 */
.L_x_9:
[----:B0-----:R-:W-:Y:S01]  /*0200*/  IMAD.MOV.U32 R6, RZ, RZ, -0x800000 ;  /* 0xff800000ff067424 */ /* 0x001fe200078e00ff */
[----:B------:R-:W-:-:S06]  /*0210*/  UMOV UR5, URZ ;  /* 0x000000ff00057c82 */ /* 0x000fcc0008000000 */
.L_x_8:
[----:B------:R-:W0:Y:S01]  /*0220*/  LDC.64 R8, c[0x0][0x3a8] ;  /* 0x0000ea00ff087b82 */ /* 0x000e220000000a00 */
[----:B------:R-:W1:Y:S01]  /*0230*/  LDCU UR6, c[0x0][0x3a4] ;  /* 0x00007480ff0677ac */ /* 0x000e620008000800 */
[----:B------:R-:W2:Y:S01]  /*0240*/  LDCU UR8, c[0x0][0x394] ;  /* 0x00007280ff0877ac */ /* 0x000ea20008000800 */
[----:B0-----:R-:W-:Y:S01]  /*0250*/  ISETP.GE.U32.AND P0, PT, R8, 0x8, PT ;  /* 0x000000080800780c */ /* 0x001fe20003f06070 */
[----:B------:R-:W-:Y:S01]  /*0260*/  IMAD R7, R2, R9, UR5 ;  /* 0x0000000502077e24 */ /* 0x000fe2000f8e0209 */
[----:B------:R-:W-:-:S03]  /*0270*/  UIADD3 UR5, UPT, UPT, UR5, 0x1, URZ ;  /* 0x0000000105057890 */ /* 0x000fc6000fffe0ff */
[----:B--2---:R-:W-:Y:S01]  /*0280*/  IMAD R8, R7, UR8, RZ ;  /* 0x0000000807087c24 */ /* 0x004fe2000f8e02ff */
[----:B-1----:R-:W-:-:S03]  /*0290*/  UISETP.NE.AND UP0, UPT, UR5, UR6, UPT ;  /* 0x000000060500728c */ /* 0x002fc6000bf05270 */
[----:B------:R-:W-:-:S04]  /*02a0*/  UMOV UR6, URZ ;  /* 0x000000ff00067c82 */ /* 0x000fc80008000000 */
[----:B------:R-:W-:Y:S05]  /*02b0*/  @!P0 BRA `(.L_x_2) ;  /* 0x0000000400508947 */ /* 0x000fea0003800000 */
[----:B------:R-:W0:Y:S01]  /*02c0*/  LDC R15, c[0x0][0x398] ;  /* 0x0000e600ff0f7b82 */ /* 0x000e220000000800 */
[----:B------:R-:W1:Y:S01]  /*02d0*/  LDCU UR8, c[0x0][0x3b0] ;  /* 0x00007600ff0877ac */ /* 0x000e620008000800 */
[----:B------:R-:W-:Y:S01]  /*02e0*/  IADD3 R10, PT, PT, R4, R8, RZ ;  /* 0x00000008040a7210 */ /* 0x000fe20007ffe0ff */
[----:B------:R-:W-:Y:S01]  /*02f0*/  IMAD.IADD R20, R5, 0x1, R8 ;  /* 0x0000000105147824 */ /* 0x000fe200078e0208 */
[----:B------:R-:W2:Y:S01]  /*0300*/  LDCU UR9, c[0x0][0x390] ;  /* 0x00007200ff0977ac */ /* 0x000ea20008000800 */
[----:B------:R-:W-:-:S03]  /*0310*/  IMAD.MOV.U32 R23, RZ, RZ, R4 ;  /* 0x000000ffff177224 */ /* 0x000fc600078e0004 */
[----:B------:R-:W3:Y:S01]  /*0320*/  LDC R9, c[0x0][0x398] ;  /* 0x0000e600ff097b82 */ /* 0x000ee20000000800 */
[----:B------:R-:W-:Y:S01]  /*0330*/  UIADD3 UR6, UPT, UPT, -UR7, URZ, URZ ;  /* 0x000000ff07067290 */ /* 0x000fe2000fffe1ff */
[----:B-1----:R-:W-:Y:S01]  /*0340*/  IMAD R22, R0, UR8, R8 ;  /* 0x0000000800167c24 */ /* 0x002fe2000f8e0208 */
[----:B------:R-:W1:Y:S03]  /*0350*/  LDCU UR8, c[0x0][0x394] ;  /* 0x00007280ff0877ac */ /* 0x000e660008000800 */
[C---:B------:R-:W-:Y:S01]  /*0360*/  VIADD R11, R22.reuse, 0x4 ;  /* 0x00000004160b7836 */ /* 0x040fe20000000000 */
[C---:B------:R-:W-:Y:S01]  /*0370*/  IADD3 R13, PT, PT, R22.reuse, 0x5, RZ ;  /* 0x00000005160d7810 */ /* 0x040fe20007ffe0ff */
[CC--:B0-----:R-:W-:Y:S01]  /*0380*/  IMAD R12, R22.reuse, R15.reuse, R15 ;  /* 0x0000000f160c7224 */ /* 0x0c1fe200078e020f */
[C---:B------:R-:W-:Y:S01]  /*0390*/  IADD3 R19, PT, PT, R22.reuse, 0x7, RZ ;  /* 0x0000000716137810 */ /* 0x040fe20007ffe0ff */
[----:B------:R-:W-:Y:S01]  /*03a0*/  VIADD R18, R22, 0x6 ;  /* 0x0000000616127836 */ /* 0x000fe20000000000 */
[----:B--2---:R-:W-:Y:S01]  /*03b0*/  ISETP.GE.AND P0, PT, R7, UR9, PT ;  /* 0x0000000907007c0c */ /* 0x004fe2000bf06270 */
[-C--:B------:R-:W-:Y:S01]  /*03c0*/  IMAD R20, R20, R15.reuse, UR4 ;  /* 0x0000000414147e24 */ /* 0x080fe2000f8e020f */
[----:B------:R-:W-:Y:S01]  /*03d0*/  IADD3 R12, PT, PT, R12, UR4, RZ ;  /* 0x000000040c0c7c10 */ /* 0x000fe2000fffe0ff */
[----:B------:R-:W-:-:S02]  /*03e0*/  IMAD R10, R10, R15, UR4 ;  /* 0x000000040a0a7e24 */ /* 0x000fc4000f8e020f */
[-C--:B------:R-:W-:Y:S02]  /*03f0*/  IMAD R22, R22, R15.reuse, UR4 ;  /* 0x0000000416167e24 */ /* 0x080fe4000f8e020f */
[-C--:B------:R-:W-:Y:S02]  /*0400*/  IMAD R11, R11, R15.reuse, UR4 ;  /* 0x000000040b0b7e24 */ /* 0x080fe4000f8e020f */
[-C--:B------:R-:W-:Y:S02]  /*0410*/  IMAD R13, R13, R15.reuse, UR4 ;  /* 0x000000040d0d7e24 */ /* 0x080fe4000f8e020f */
[-C--:B------:R-:W-:Y:S02]  /*0420*/  IMAD R18, R18, R15.reuse, UR4 ;  /* 0x0000000412127e24 */ /* 0x080fe4000f8e020f */
[----:B-1-3--:R-:W-:-:S07]  /*0430*/  IMAD R19, R19, R15, UR4 ;  /* 0x0000000413137e24 */ /* 0x00afce000f8e020f */
.L_x_3:
[----:B------:R-:W-:-:S05]  /*0440*/  VIADD R14, R23, 0xfffffffd ;  /* 0xfffffffd170e7836 */ /* 0x000fca0000000000 */
[----:B------:R-:W-:Y:S02]  /*0450*/  ISETP.GE.OR P5, PT, R14, UR8, P0 ;  /* 0x000000080e007c0c */ /* 0x000fe400087a6670 */
[----:B------:R-:W-:-:S04]  /*0460*/  IADD3 R14, PT, PT, R23, -0x2, RZ ;  /* 0xfffffffe170e7810 */ /* 0x000fc80007ffe0ff */
[----:B------:R-:W-:-:S07]  /*0470*/  ISETP.GE.OR P6, PT, R14, UR8, P0 ;  /* 0x000000080e007c0c */ /* 0x000fce00087c6670 */
[----:B------:R-:W0:Y:S08]  /*0480*/  @!P5 LDC.64 R16, c[0x0][0x380] ;  /* 0x0000e000ff10db82 */ /* 0x000e300000000a00 */
[----:B------:R-:W1:Y:S01]  /*0490*/  @!P6 LDC.64 R14, c[0x0][0x380] ;  /* 0x0000e000ff0eeb82 */ /* 0x000e620000000a00 */
[----:B0-----:R-:W-:-:S06]  /*04a0*/  @!P5 IMAD.WIDE R16, R22, 0x4, R16 ;  /* 0x000000041610d825 */ /* 0x001fcc00078e0210 */
[----:B------:R-:W2:Y:S01]  /*04b0*/  @!P5 LDG.E R17, desc[UR12][R16.64] ;  /* 0x0000000c1011d981 */ /* 0x000ea2000c1e1900 */
[----:B-1----:R-:W-:-:S06]  /*04c0*/  @!P6 IMAD.WIDE R14, R12, 0x4, R14 ;  /* 0x000000040c0ee825 */ /* 0x002fcc00078e020e */
[----:B------:R-:W3:Y:S01]  /*04d0*/  @!P6 LDG.E R15, desc[UR12][R14.64] ;  /* 0x0000000c0e0fe981 */ /* 0x000ee2000c1e1900 */
[C---:B------:R-:W-:Y:S01]  /*04e0*/  VIADD R21, R23.reuse, 0xffffffff ;  /* 0xffffffff17157836 */ /* 0x040fe20000000000 */
[----:B------:R-:W-:-:S04]  /*04f0*/  ISETP.GE.OR P4, PT, R23, UR8, P0 ;  /* 0x0000000817007c0c */ /* 0x000fc80008786670 */
[----:B------:R-:W-:Y:S02]  /*0500*/  ISETP.GE.OR P1, PT, R21, UR8, P0 ;  /* 0x0000000815007c0c */ /* 0x000fe40008726670 */
[----:B------:R-:W-:-:S04]  /*0510*/  IADD3 R21, PT, PT, R23, 0x1, RZ ;  /* 0x0000000117157810 */ /* 0x000fc80007ffe0ff */
[----:B------:R-:W-:Y:S01]  /*0520*/  ISETP.GE.OR P3, PT, R21, UR8, P0 ;  /* 0x0000000815007c0c */ /* 0x000fe20008766670 */
[C---:B------:R-:W-:Y:S01]  /*0530*/  VIADD R21, R23.reuse, 0x2 ;  /* 0x0000000217157836 */ /* 0x040fe20000000000 */
[----:B------:R-:W-:Y:S01]  /*0540*/  IADD3 R28, PT, PT, R23, 0x3, RZ ;  /* 0x00000003171c7810 */ /* 0x000fe20007ffe0ff */
[----:B------:R-:W0:Y:S03]  /*0550*/  @!P4 LDC.64 R26, c[0x0][0x380] ;  /* 0x0000e000ff1acb82 */ /* 0x000e260000000a00 */
[----:B------:R-:W-:-:S05]  /*0560*/  ISETP.GE.OR P2, PT, R21, UR8, P0 ;  /* 0x0000000815007c0c */ /* 0x000fca0008746670 */
[----:B------:R-:W1:Y:S02]  /*0570*/  @!P1 LDC.64 R24, c[0x0][0x380] ;  /* 0x0000e000ff189b82 */ /* 0x000e640000000a00 */
[----:B-1----:R-:W-:-:S05]  /*0580*/  @!P1 IMAD.WIDE R24, R20, 0x4, R24 ;  /* 0x0000000414189825 */ /* 0x002fca00078e0218 */
[----:B------:R-:W4:Y:S01]  /*0590*/  @!P1 LDG.E R21, desc[UR12][R24.64] ;  /* 0x0000000c18159981 */ /* 0x000f22000c1e1900 */
[----:B0-----:R-:W-:-:S06]  /*05a0*/  @!P4 IMAD.WIDE R26, R10, 0x4, R26 ;  /* 0x000000040a1ac825 */ /* 0x001fcc00078e021a */
[----:B------:R-:W5:Y:S01]  /*05b0*/  @!P4 LDG.E R26, desc[UR12][R26.64] ;  /* 0x0000000c1a1ac981 */ /* 0x000f62000c1e1900 */
[----:B--2---:R-:W-:Y:S02]  /*05c0*/  @!P5 FMNMX R6, R6, R17, !PT ;  /* 0x000000110606d209 */ /* 0x004fe40007800000 */
[----:B------:R-:W0:Y:S02]  /*05d0*/  @!P3 LDC.64 R16, c[0x0][0x380] ;  /* 0x0000e000ff10bb82 */ /* 0x000e240000000a00 */
[----:B---3--:R-:W-:-:S06]  /*05e0*/  @!P6 FMNMX R6, R6, R15, !PT ;  /* 0x0000000f0606e209 */ /* 0x008fcc0007800000 */
[----:B------:R-:W1:Y:S01]  /*05f0*/  @!P2 LDC.64 R14, c[0x0][0x380] ;  /* 0x0000e000ff0eab82 */ /* 0x000e620000000a00 */
[----:B------:R-:W-:Y:S01]  /*0600*/  ISETP.GE.OR P5, PT, R28, UR8, P0 ;  /* 0x000000081c007c0c */ /* 0x000fe200087a6670 */
[----:B------:R-:W-:-:S05]  /*0610*/  VIADD R28, R23, 0x4 ;  /* 0x00000004171c7836 */ /* 0x000fca0000000000 */
[----:B------:R-:W-:Y:S01]  /*0620*/  ISETP.GE.OR P6, PT, R28, UR8, P0 ;  /* 0x000000081c007c0c */ /* 0x000fe200087c6670 */
[----:B0-----:R-:W-:-:S05]  /*0630*/  @!P3 IMAD.WIDE R16, R11, 0x4, R16 ;  /* 0x000000040b10b825 */ /* 0x001fca00078e0210 */
[----:B------:R0:W2:Y:S01]  /*0640*/  @!P3 LDG.E R25, desc[UR12][R16.64] ;  /* 0x0000000c1019b981 */ /* 0x0000a2000c1e1900 */
[----:B-1----:R-:W-:-:S05]  /*0650*/  @!P2 IMAD.WIDE R14, R13, 0x4, R14 ;  /* 0x000000040d0ea825 */ /* 0x002fca00078e020e */
[----:B------:R1:W3:Y:S01]  /*0660*/  @!P2 LDG.E R24, desc[UR12][R14.64] ;  /* 0x0000000c0e18a981 */ /* 0x0002e2000c1e1900 */
[----:B0-----:R-:W0:Y:S08]  /*0670*/  @!P5 LDC.64 R16, c[0x0][0x380] ;  /* 0x0000e000ff10db82 */ /* 0x001e300000000a00 */
[----:B-1----:R-:W1:Y:S01]  /*0680*/  @!P6 LDC.64 R14, c[0x0][0x380] ;  /* 0x0000e000ff0eeb82 */ /* 0x002e620000000a00 */
[----:B0-----:R-:W-:-:S05]  /*0690*/  @!P5 IMAD.WIDE R16, R18, 0x4, R16 ;  /* 0x000000041210d825 */ /* 0x001fca00078e0210 */
[----:B------:R-:W3:Y:S01]  /*06a0*/  @!P5 LDG.E R29, desc[UR12][R16.64] ;  /* 0x0000000c101dd981 */ /* 0x000ee2000c1e1900 */
[----:B-1----:R-:W-:-:S05]  /*06b0*/  @!P6 IMAD.WIDE R14, R19, 0x4, R14 ;  /* 0x00000004130ee825 */ /* 0x002fca00078e020e */
[----:B------:R-:W3:Y:S01]  /*06c0*/  @!P6 LDG.E R28, desc[UR12][R14.64] ;  /* 0x0000000c0e1ce981 */ /* 0x000ee2000c1e1900 */
[----:B----4-:R-:W-:Y:S01]  /*06d0*/  @!P1 FMNMX R6, R6, R21, !PT ;  /* 0x0000001506069209 */ /* 0x010fe20007800000 */
[----:B------:R-:W-:-:S03]  /*06e0*/  UIADD3 UR6, UPT, UPT, UR6, 0x8, URZ ;  /* 0x0000000806067890 */ /* 0x000fc6000fffe0ff */
[----:B-----5:R-:W-:Y:S01]  /*06f0*/  @!P4 FMNMX R6, R6, R26, !PT ;  /* 0x0000001a0606c209 */ /* 0x020fe20007800000 */
[----:B------:R-:W-:Y:S01]  /*0700*/  UISETP.NE.AND UP2, UPT, UR6, URZ, UPT ;  /* 0x000000ff0600728c */ /* 0x000fe2000bf45270 */
[----:B------:R-:W-:Y:S01]  /*0710*/  IADD3 R23, PT, PT, R23, 0x8, RZ ;  /* 0x0000000817177810 */ /* 0x000fe20007ffe0ff */
[C---:B------:R-:W-:Y:S01]  /*0720*/  IMAD R22, R9.reuse, 0x8, R22 ;  /* 0x0000000809167824 */ /* 0x040fe200078e0216 */
[C---:B------:R-:W-:Y:S01]  /*0730*/  LEA R12, R9.reuse, R12, 0x3 ;  /* 0x0000000c090c7211 */ /* 0x040fe200078e18ff */
[C---:B------:R-:W-:Y:S01]  /*0740*/  IMAD R20, R9.reuse, 0x8, R20 ;  /* 0x0000000809147824 */ /* 0x040fe200078e0214 */
[C---:B------:R-:W-:Y:S01]  /*0750*/  LEA R10, R9.reuse, R10, 0x3 ;  /* 0x0000000a090a7211 */ /* 0x040fe200078e18ff */
[C---:B------:R-:W-:Y:S01]  /*0760*/  IMAD R11, R9.reuse, 0x8, R11 ;  /* 0x00000008090b7824 */ /* 0x040fe200078e020b */
[C---:B------:R-:W-:Y:S01]  /*0770*/  LEA R13, R9.reuse, R13, 0x3 ;  /* 0x0000000d090d7211 */ /* 0x040fe200078e18ff */
[C---:B------:R-:W-:Y:S01]  /*0780*/  IMAD R18, R9.reuse, 0x8, R18 ;  /* 0x0000000809127824 */ /* 0x040fe200078e0212 */
[----:B------:R-:W-:-:S02]  /*0790*/  LEA R19, R9, R19, 0x3 ;  /* 0x0000001309137211 */ /* 0x000fc400078e18ff */
[----:B--2---:R-:W-:-:S04]  /*07a0*/  @!P3 FMNMX R6, R6, R25, !PT ;  /* 0x000000190606b209 */ /* 0x004fc80007800000 */
[----:B---3--:R-:W-:-:S04]  /*07b0*/  @!P2 FMNMX R6, R6, R24, !PT ;  /* 0x000000180606a209 */ /* 0x008fc80007800000 */
[----:B------:R-:W-:-:S04]  /*07c0*/  @!P5 FMNMX R6, R6, R29, !PT ;  /* 0x0000001d0606d209 */ /* 0x000fc80007800000 */
[----:B------:R-:W-:Y:S01]  /*07d0*/  @!P6 FMNMX R6, R6, R28, !PT ;  /* 0x0000001c0606e209 */ /* 0x000fe20007800000 */
[----:B------:R-:W-:Y:S06]  /*07e0*/  BRA.U UP2, `(.L_x_3) ;  /* 0xfffffffd02147547 */ /* 0x000fec000b83ffff */
[----:B------:R-:W-:-:S05]  /*07f0*/  UMOV UR6, UR7 ;  /* 0x0000000700067c82 */ /* 0x000fca0008000000 */
.L_x_2:
[----:B------:R-:W0:Y:S02]  /*0800*/  LDCU UR9, c[0x0][0x3a8] ;  /* 0x00007500ff0977ac */ /* 0x000e240008000800 */
[----:B0-----:R-:W-:-:S04]  /*0810*/  ULOP3.LUT UR9, UR9, 0x7, URZ, 0xc0, !UPT ;  /* 0x0000000709097892 */ /* 0x001fc8000f8ec0ff */
[----:B------:R-:W-:-:S09]  /*0820*/  UISETP.NE.AND UP2, UPT, UR9, URZ, UPT ;  /* 0x000000ff0900728c */ /* 0x000fd2000bf45270 */
[----:B------:R-:W-:Y:S05]  /*0830*/  BRA.U !UP2, `(.L_x_4) ;  /* 0x000000050a547547 */ /* 0x000fea000b800000 */
[----:B------:R-:W-:Y:S01]  /*0840*/  UISETP.NE.AND UP2, UPT, UR10, URZ, UPT ;  /* 0x000000ff0a00728c */ /* 0x000fe2000bf45270 */
[----:B------:R-:W-:Y:S10]  /*0850*/  BRA.U !UP1, `(.L_x_5) ;  /* 0x0000000109a07547 */ /* 0x000ff4000b800000 */
[----:B------:R-:W0:Y:S01]  /*0860*/  LDC R21, c[0x0][0x3b0] ;  /* 0x0000ec00ff157b82 */ /* 0x000e220000000800 */
[----:B------:R-:W1:Y:S02]  /*0870*/  LDCU UR9, c[0x0][0x390] ;  /* 0x00007200ff0977ac */ /* 0x000e640008000800 */
[----:B-1----:R-:W-:Y:S01]  /*0880*/  ISETP.GE.AND P0, PT, R7, UR9, PT ;  /* 0x0000000907007c0c */ /* 0x002fe2000bf06270 */
[----:B0-----:R-:W-:-:S04]  /*0890*/  IMAD R21, R0, R21, UR6 ;  /* 0x0000000600157e24 */ /* 0x001fc8000f8e0215 */
[C---:B------:R-:W-:Y:S01]  /*08a0*/  VIADD R23, R21.reuse, 0x1 ;  /* 0x0000000115177836 */ /* 0x040fe20000000000 */
[C---:B------:R-:W-:Y:S01]  /*08b0*/  ISETP.GE.OR P1, PT, R21.reuse, UR8, P0 ;  /* 0x0000000815007c0c */ /* 0x040fe20008726670 */
[C---:B------:R-:W-:Y:S01]  /*08c0*/  VIADD R19, R21.reuse, 0x3 ;  /* 0x0000000315137836 */ /* 0x040fe20000000000 */
[----:B------:R-:W-:Y:S02]  /*08d0*/  IADD3 R25, PT, PT, R21, 0x2, RZ ;  /* 0x0000000215197810 */ /* 0x000fe40007ffe0ff */
[----:B------:R-:W-:Y:S02]  /*08e0*/  ISETP.GE.OR P2, PT, R23, UR8, P0 ;  /* 0x0000000817007c0c */ /* 0x000fe40008746670 */
[----:B------:R-:W-:Y:S02]  /*08f0*/  ISETP.GE.OR P3, PT, R25, UR8, P0 ;  /* 0x0000000819007c0c */ /* 0x000fe40008766670 */
[----:B------:R-:W-:-:S05]  /*0900*/  ISETP.GE.OR P0, PT, R19, UR8, P0 ;  /* 0x0000000813007c0c */ /* 0x000fca0008706670 */
[----:B------:R-:W0:Y:S01]  /*0910*/  @!P1 LDC R22, c[0x0][0x398] ;  /* 0x0000e600ff169b82 */ /* 0x000e220000000800 */
[----:B------:R-:W-:-:S03]  /*0920*/  @!P1 IADD3 R21, PT, PT, R8, R21, RZ ;  /* 0x0000001508159210 */ /* 0x000fc60007ffe0ff */
[C---:B------:R-:W-:Y:S02]  /*0930*/  @!P2 IMAD.IADD R23, R8.reuse, 0x1, R23 ;  /* 0x000000010817a824 */ /* 0x040fe400078e0217 */
[----:B------:R-:W-:Y:S02]  /*0940*/  @!P3 IADD3 R25, PT, PT, R8, R25, RZ ;  /* 0x000000190819b210 */ /* 0x000fe40007ffe0ff */
[----:B------:R-:W1:Y:S08]  /*0950*/  @!P1 LDC.64 R16, c[0x0][0x380] ;  /* 0x0000e000ff109b82 */ /* 0x000e700000000a00 */
[----:B------:R-:W2:Y:S08]  /*0960*/  @!P2 LDC R20, c[0x0][0x398] ;  /* 0x0000e600ff14ab82 */ /* 0x000eb00000000800 */
[----:B------:R-:W3:Y:S01]  /*0970*/  @!P3 LDC R18, c[0x0][0x398] ;  /* 0x0000e600ff12bb82 */ /* 0x000ee20000000800 */
[----:B0-----:R-:W-:-:S07]  /*0980*/  @!P1 IMAD R21, R21, R22, UR4 ;  /* 0x0000000415159e24 */ /* 0x001fce000f8e0216 */
[----:B------:R-:W0:Y:S01]  /*0990*/  @!P2 LDC.64 R14, c[0x0][0x380] ;  /* 0x0000e000ff0eab82 */ /* 0x000e220000000a00 */
[----:B-1----:R-:W-:-:S06]  /*09a0*/  @!P1 IMAD.WIDE R16, R21, 0x4, R16 ;  /* 0x0000000415109825 */ /* 0x002fcc00078e0210 */
[----:B------:R-:W4:Y:S01]  /*09b0*/  @!P1 LDG.E R17, desc[UR12][R16.64] ;  /* 0x0000000c10119981 */ /* 0x000f22000c1e1900 */
[----:B------:R-:W1:Y:S01]  /*09c0*/  @!P3 LDC.64 R10, c[0x0][0x380] ;  /* 0x0000e000ff0abb82 */ /* 0x000e620000000a00 */
[----:B--2---:R-:W-:-:S07]  /*09d0*/  @!P2 IMAD R23, R23, R20, UR4 ;  /* 0x000000041717ae24 */ /* 0x004fce000f8e0214 */
[----:B------:R-:W2:Y:S01]  /*09e0*/  @!P0 LDC R9, c[0x0][0x398] ;  /* 0x0000e600ff098b82 */ /* 0x000ea20000000800 */
[----:B---3--:R-:W-:Y:S02]  /*09f0*/  @!P3 IMAD R25, R25, R18, UR4 ;  /* 0x000000041919be24 */ /* 0x008fe4000f8e0212 */
[----:B------:R-:W-:-:S05]  /*0a00*/  @!P0 IMAD.IADD R18, R8, 0x1, R19 ;  /* 0x0000000108128824 */ /* 0x000fca00078e0213 */
[----:B------:R-:W3:Y:S01]  /*0a10*/  @!P0 LDC.64 R12, c[0x0][0x380] ;  /* 0x0000e000ff0c8b82 */ /* 0x000ee20000000a00 */
[----:B0-----:R-:W-:-:S06]  /*0a20*/  @!P2 IMAD.WIDE R14, R23, 0x4, R14 ;  /* 0x00000004170ea825 */ /* 0x001fcc00078e020e */
[----:B------:R-:W5:Y:S01]  /*0a30*/  @!P2 LDG.E R15, desc[UR12][R14.64] ;  /* 0x0000000c0e0fa981 */ /* 0x000f62000c1e1900 */
[----:B-1----:R-:W-:-:S06]  /*0a40*/  @!P3 IMAD.WIDE R10, R25, 0x4, R10 ;  /* 0x00000004190ab825 */ /* 0x002fcc00078e020a */
[----:B------:R-:W5:Y:S01]  /*0a50*/  @!P3 LDG.E R11, desc[UR12][R10.64] ;  /* 0x0000000c0a0bb981 */ /* 0x000f62000c1e1900 */
[----:B--2---:R-:W-:-:S04]  /*0a60*/  @!P0 IMAD R9, R18, R9, UR4 ;  /* 0x0000000412098e24 */ /* 0x004fc8000f8e0209 */
[----:B---3--:R-:W-:-:S06]  /*0a70*/  @!P0 IMAD.WIDE R12, R9, 0x4, R12 ;  /* 0x00000004090c8825 */ /* 0x008fcc00078e020c */
[----:B------:R-:W2:Y:S01]  /*0a80*/  @!P0 LDG.E R13, desc[UR12][R12.64] ;  /* 0x0000000c0c0d8981 */ /* 0x000ea2000c1e1900 */
[----:B------:R-:W-:Y:S01]  /*0a90*/  UIADD3 UR6, UPT, UPT, UR6, 0x4, URZ ;  /* 0x0000000406067890 */ /* 0x000fe2000fffe0ff */
[----:B----4-:R-:W-:-:S04]  /*0aa0*/  @!P1 FMNMX R6, R6, R17, !PT ;  /* 0x0000001106069209 */ /* 0x010fc80007800000 */
[----:B-----5:R-:W-:-:S04]  /*0ab0*/  @!P2 FMNMX R6, R6, R15, !PT ;  /* 0x0000000f0606a209 */ /* 0x020fc80007800000 */
[----:B------:R-:W-:-:S04]  /*0ac0*/  @!P3 FMNMX R6, R6, R11, !PT ;  /* 0x0000000b0606b209 */ /* 0x000fc80007800000 */
[----:B--2---:R-:W-:-:S07]  /*0ad0*/  @!P0 FMNMX R6, R6, R13, !PT ;  /* 0x0000000d06068209 */ /* 0x004fce0007800000 */
.L_x_5:
[----:B------:R-:W-:Y:S05]  /*0ae0*/  BRA.U !UP2, `(.L_x_4) ;  /* 0x000000010aa87547 */ /* 0x000fea000b800000 */
[----:B------:R-:W0:Y:S01]  /*0af0*/  LDCU UR9, c[0x0][0x3a8] ;  /* 0x00007500ff0977ac */ /* 0x000e220008000800 */
[----:B------:R-:W-:Y:S02]  /*0b00*/  UISETP.NE.AND UP2, UPT, UR10, 0x1, UPT ;  /* 0x000000010a00788c */ /* 0x000fe4000bf45270 */
[----:B0-----:R-:W-:-:S07]  /*0b10*/  ULOP3.LUT UP3, URZ, UR9, 0x1, URZ, 0xc0, !UPT ;  /* 0x0000000109ff7892 */ /* 0x001fce000f86c0ff */
[----:B------:R-:W-:Y:S05]  /*0b20*/  BRA.U !UP2, `(.L_x_6) ;  /* 0x000000010a587547 */ /* 0x000fea000b800000 */
[----:B------:R-:W0:Y:S01]  /*0b30*/  LDC R9, c[0x0][0x3b0] ;  /* 0x0000ec00ff097b82 */ /* 0x000e220000000800 */
[----:B------:R-:W1:Y:S02]  /*0b40*/  LDCU UR9, c[0x0][0x390] ;  /* 0x00007200ff0977ac */ /* 0x000e640008000800 */
[----:B-1----:R-:W-:Y:S01]  /*0b50*/  ISETP.GE.AND P0, PT, R7, UR9, PT ;  /* 0x0000000907007c0c */ /* 0x002fe2000bf06270 */
[----:B0-----:R-:W-:-:S05]  /*0b60*/  IMAD R9, R0, R9, UR6 ;  /* 0x0000000600097e24 */ /* 0x001fca000f8e0209 */
[C---:B------:R-:W-:Y:S02]  /*0b70*/  ISETP.GE.OR P1, PT, R9.reuse, UR8, P0 ;  /* 0x0000000809007c0c */ /* 0x040fe40008726670 */
[----:B------:R-:W-:-:S04]  /*0b80*/  IADD3 R15, PT, PT, R9, 0x1, RZ ;  /* 0x00000001090f7810 */ /* 0x000fc80007ffe0ff */
[----:B------:R-:W-:-:S07]  /*0b90*/  ISETP.GE.OR P0, PT, R15, UR8, P0 ;  /* 0x000000080f007c0c */ /* 0x000fce0008706670 */
[----:B------:R-:W0:Y:S01]  /*0ba0*/  @!P1 LDC R14, c[0x0][0x398] ;  /* 0x0000e600ff0e9b82 */ /* 0x000e220000000800 */
[----:B------:R-:W-:-:S07]  /*0bb0*/  @!P1 IMAD.IADD R9, R8, 0x1, R9 ;  /* 0x0000000108099824 */ /* 0x000fce00078e0209 */
[----:B------:R-:W1:Y:S08]  /*0bc0*/  @!P1 LDC.64 R12, c[0x0][0x380] ;  /* 0x0000e000ff0c9b82 */ /* 0x000e700000000a00 */
[----:B------:R-:W2:Y:S08]  /*0bd0*/  @!P0 LDC R17, c[0x0][0x398] ;  /* 0x0000e600ff118b82 */ /* 0x000eb00000000800 */
[----:B------:R-:W3:Y:S01]  /*0be0*/  @!P0 LDC.64 R10, c[0x0][0x380] ;  /* 0x0000e000ff0a8b82 */ /* 0x000ee20000000a00 */
[----:B0-----:R-:W-:Y:S01]  /*0bf0*/  @!P1 IMAD R9, R9, R14, UR4 ;  /* 0x0000000409099e24 */ /* 0x001fe2000f8e020e */
[----:B------:R-:W-:-:S03]  /*0c00*/  @!P0 IADD3 R14, PT, PT, R8, R15, RZ ;  /* 0x0000000f080e8210 */ /* 0x000fc60007ffe0ff */
[----:B-1----:R-:W-:-:S06]  /*0c10*/  @!P1 IMAD.WIDE R12, R9, 0x4, R12 ;  /* 0x00000004090c9825 */ /* 0x002fcc00078e020c */
[----:B------:R-:W4:Y:S01]  /*0c20*/  @!P1 LDG.E R13, desc[UR12][R12.64] ;  /* 0x0000000c0c0d9981 */ /* 0x000f22000c1e1900 */
[----:B--2---:R-:W-:-:S04]  /*0c30*/  @!P0 IMAD R9, R14, R17, UR4 ;  /* 0x000000040e098e24 */ /* 0x004fc8000f8e0211 */
[----:B---3--:R-:W-:-:S06]  /*0c40*/  @!P0 IMAD.WIDE R10, R9, 0x4, R10 ;  /* 0x00000004090a8825 */ /* 0x008fcc00078e020a */
[----:B------:R-:W2:Y:S01]  /*0c50*/  @!P0 LDG.E R11, desc[UR12][R10.64] ;  /* 0x0000000c0a0b8981 */ /* 0x000ea2000c1e1900 */
[----:B------:R-:W-:Y:S01]  /*0c60*/  UIADD3 UR6, UPT, UPT, UR6, 0x2, URZ ;  /* 0x0000000206067890 */ /* 0x000fe2000fffe0ff */
[----:B----4-:R-:W-:-:S04]  /*0c70*/  @!P1 FMNMX R6, R6, R13, !PT ;  /* 0x0000000d06069209 */ /* 0x010fc80007800000 */
[----:B--2---:R-:W-:-:S07]  /*0c80*/  @!P0 FMNMX R6, R6, R11, !PT ;  /* 0x0000000b06068209 */ /* 0x004fce0007800000 */
.L_x_6:
[----:B------:R-:W-:Y:S05]  /*0c90*/  BRA.U !UP3, `(.L_x_4) ;  /* 0x000000010b3c7547 */ /* 0x000fea000b800000 */
[----:B------:R-:W0:Y:S01]  /*0ca0*/  LDC R9, c[0x0][0x3b0] ;  /* 0x0000ec00ff097b82 */ /* 0x000e220000000800 */
[----:B------:R-:W1:Y:S01]  /*0cb0*/  LDCU UR9, c[0x0][0x390] ;  /* 0x00007200ff0977ac */ /* 0x000e620008000800 */
[----:B------:R-:W-:Y:S01]  /*0cc0*/  BSSY.RECONVERGENT B0, `(.L_x_4) ;  /* 0x000000c000007945 */ /* 0x000fe20003800200 */
[----:B0-----:R-:W-:-:S05]  /*0cd0*/  IMAD R9, R0, R9, UR6 ;  /* 0x0000000600097e24 */ /* 0x001fca000f8e0209 */
[----:B------:R-:W-:-:S04]  /*0ce0*/  ISETP.GE.AND P0, PT, R9, UR8, PT ;  /* 0x0000000809007c0c */ /* 0x000fc8000bf06270 */
[----:B-1----:R-:W-:-:S13]  /*0cf0*/  ISETP.GE.OR P0, PT, R7, UR9, P0 ;  /* 0x0000000907007c0c */ /* 0x002fda0008706670 */
[----:B------:R-:W-:Y:S05]  /*0d00*/  @P0 BRA `(.L_x_7) ;  /* 0x00000000001c0947 */ /* 0x000fea0003800000 */
[----:B------:R-:W0:Y:S01]  /*0d10*/  LDC R7, c[0x0][0x398] ;  /* 0x0000e600ff077b82 */ /* 0x000e220000000800 */
[----:B------:R-:W-:-:S07]  /*0d20*/  IMAD.IADD R8, R8, 0x1, R9 ;  /* 0x0000000108087824 */ /* 0x000fce00078e0209 */
[----:B------:R-:W1:Y:S01]  /*0d30*/  LDC.64 R10, c[0x0][0x380] ;  /* 0x0000e000ff0a7b82 */ /* 0x000e620000000a00 */
[----:B0-----:R-:W-:-:S04]  /*0d40*/  IMAD R9, R8, R7, UR4 ;  /* 0x0000000408097e24 */ /* 0x001fc8000f8e0207 */
[----:B-1----:R-:W-:-:S06]  /*0d50*/  IMAD.WIDE R8, R9, 0x4, R10 ;  /* 0x0000000409087825 */ /* 0x002fcc00078e020a */
[----:B------:R-:W2:Y:S02]  /*0d60*/  LDG.E R9, desc[UR12][R8.64] ;  /* 0x0000000c08097981 */ /* 0x000ea4000c1e1900 */
[----:B--2---:R-:W-:-:S07]  /*0d70*/  FMNMX R6, R6, R9, !PT ;  /* 0x0000000906067209 */ /* 0x004fce0007800000 */
.L_x_7:
[----:B------:R-:W-:Y:S05]  /*0d80*/  BSYNC.RECONVERGENT B0 ;  /* 0x0000000000007941 */ /* 0x000fea0003800200 */
.L_x_4:
[----:B------:R-:W-:Y:S05]  /*0d90*/  BRA.U UP0, `(.L_x_8) ;  /* 0xfffffff500207547 */ /* 0x000fea000b83ffff */
[----:B------:R-:W0:Y:S01]  /*0da0*/  LDC R10, c[0x0][0x398] ;  /* 0x0000e600ff0a7b82 */ /* 0x000e220000000800 */
[----:B------:R-:W-:-:S07]  /*0db0*/  UIADD3 UR6, UPT, UPT, UR4, 0x1, URZ ;  /* 0x0000000104067890 */ /* 0x000fce000fffe0ff */
[----:B------:R-:W1:Y:S01]  /*0dc0*/  LDC.64 R8, c[0x0][0x388] ;  /* 0x0000e200ff087b82 */ /* 0x000e620000000a00 */
[----:B0-----:R-:W-:Y:S01]  /*0dd0*/  ISETP.NE.AND P0, PT, R10, UR6, PT ;  /* 0x000000060a007c0c */ /* 0x001fe2000bf05270 */
[----:B------:R-:W-:-:S04]  /*0de0*/  IMAD R7, R3, R10, UR4 ;  /* 0x0000000403077e24 */ /* 0x000fc8000f8e020a */
[----:B-1----:R-:W-:-:S05]  /*0df0*/  IMAD.WIDE R8, R7, 0x4, R8 ;  /* 0x0000000407087825 */ /* 0x002fca00078e0208 */
[----:B------:R0:W-:Y:S03]  /*0e00*/  STG.E desc[UR12][R8.64], R6 ;  /* 0x0000000608007986 */ /* 0x0001e6000c10190c */
[----:B------:R-:W-:Y:S05]  /*0e10*/  @!P0 EXIT ;  /* 0x000000000000894d */ /* 0x000fea0003800000 */
[----:B------:R-:W-:Y:S01]  /*0e20*/  UMOV UR4, UR6 ;  /* 0x0000000600047c82 */ /* 0x000fe20008000000 */
[----:B------:R-:W-:Y:S05]  /*0e30*/  BRA `(.L_x_9) ;  /* 0xfffffff000f07947 */ /* 0x000fea000383ffff */
.L_x_1:
[C---:B------:R-:W-:Y:S02]  /*0e40*/  IADD3 R0, PT, PT, R4.reuse, -0x1, RZ ;  /* 0xffffffff04007810 */ /* 0x040fe40007ffe0ff */
[----:B------:R-:W-:Y:S02]  /*0e50*/  LOP3.LUT R2, R4, 0x7, RZ, 0xc0, !PT ;  /* 0x0000000704027812 */ /* 0x000fe400078ec0ff */
[----:B------:R-:W-:Y:S01]  /*0e60*/  ISETP.GE.U32.AND P0, PT, R0, 0x7, PT ;  /* 0x000000070000780c */ /* 0x000fe20003f06070 */
[----:B------:R-:W-:Y:S01]  /*0e70*/  IMAD.MOV.U32 R0, RZ, RZ, RZ ;  /* 0x000000ffff007224 */ /* 0x000fe200078e00ff */
[----:B------:R-:W-:-:S11]  /*0e80*/  ISETP.NE.AND P1, PT, R2, RZ, PT ;  /* 0x000000ff0200720c */ /* 0x000fd60003f25270 */
[----:B------:R-:W-:Y:S05]  /*0e90*/  @!P0 BRA `(.L_x_10) ;  /* 0x0000000000448947 */ /* 0x000fea0003800000 */
[----:B------:R-:W0:Y:S01]  /*0ea0*/  LDC.64 R8, c[0x0][0x388] ;  /* 0x0000e200ff087b82 */ /* 0x000e220000000a00 */
[----:B------:R-:W-:Y:S01]  /*0eb0*/  LOP3.LUT R0, R4, 0x7ffffff8, RZ, 0xc0, !PT ;  /* 0x7ffffff804007812 */ /* 0x000fe200078ec0ff */
[----:B------:R-:W-:Y:S01]  /*0ec0*/  UMOV UR4, URZ ;  /* 0x000000ff00047c82 */ /* 0x000fe20008000000 */
[----:B------:R-:W-:-:S07]  /*0ed0*/  MOV R5, 0xff800000 ;  /* 0xff80000000057802 */ /* 0x000fce0000000f00 */
.L_x_11:
[----:B-1----:R-:W-:Y:S01]  /*0ee0*/  IMAD R7, R3, R4, UR4 ;  /* 0x0000000403077e24 */ /* 0x002fe2000f8e0204 */
[----:B------:R-:W-:-:S03]  /*0ef0*/  UIADD3 UR4, UPT, UPT, UR4, 0x8, URZ ;  /* 0x0000000804047890 */ /* 0x000fc6000fffe0ff */
[----:B0-----:R-:W-:-:S03]  /*0f00*/  IMAD.WIDE R6, R7, 0x4, R8 ;  /* 0x0000000407067825 */ /* 0x001fc600078e0208 */
[----:B------:R-:W-:Y:S02]  /*0f10*/  ISETP.NE.AND P0, PT, R0, UR4, PT ;  /* 0x0000000400007c0c */ /* 0x000fe4000bf05270 */
[----:B------:R1:W-:Y:S04]  /*0f20*/  STG.E desc[UR12][R6.64], R5 ;  /* 0x0000000506007986 */ /* 0x0003e8000c10190c */
[----:B------:R1:W-:Y:S04]  /*0f30*/  STG.E desc[UR12][R6.64+0x4], R5 ;  /* 0x0000040506007986 */ /* 0x0003e8000c10190c */
[----:B------:R1:W-:Y:S04]  /*0f40*/  STG.E desc[UR12][R6.64+0x8], R5 ;  /* 0x0000080506007986 */ /* 0x0003e8000c10190c */
[----:B------:R1:W-:Y:S04]  /*0f50*/  STG.E desc[UR12][R6.64+0xc], R5 ;  /* 0x00000c0506007986 */ /* 0x0003e8000c10190c */
[----:B------:R1:W-:Y:S04]  /*0f60*/  STG.E desc[UR12][R6.64+0x10], R5 ;  /* 0x0000100506007986 */ /* 0x0003e8000c10190c */
[----:B------:R1:W-:Y:S04]  /*0f70*/  STG.E desc[UR12][R6.64+0x14], R5 ;  /* 0x0000140506007986 */ /* 0x0003e8000c10190c */
[----:B------:R1:W-:Y:S04]  /*0f80*/  STG.E desc[UR12][R6.64+0x18], R5 ;  /* 0x0000180506007986 */ /* 0x0003e8000c10190c */
[----:B------:R1:W-:Y:S01]  /*0f90*/  STG.E desc[UR12][R6.64+0x1c], R5 ;  /* 0x00001c0506007986 */ /* 0x0003e2000c10190c */
[----:B------:R-:W-:Y:S05]  /*0fa0*/  @P0 BRA `(.L_x_11) ;  /* 0xfffffffc00cc0947 */ /* 0x000fea000383ffff */
.L_x_10:
[----:B------:R-:W-:Y:S05]  /*0fb0*/  @!P1 EXIT ;  /* 0x000000000000994d */ /* 0x000fea0003800000 */
[----:B------:R-:W-:Y:S02]  /*0fc0*/  ISETP.GE.U32.AND P0, PT, R2, 0x4, PT ;  /* 0x000000040200780c */ /* 0x000fe40003f06070 */
[----:B------:R-:W-:-:S04]  /*0fd0*/  LOP3.LUT R8, R4, 0x3, RZ, 0xc0, !PT ;  /* 0x0000000304087812 */ /* 0x000fc800078ec0ff */
[----:B------:R-:W-:-:S07]  /*0fe0*/  ISETP.NE.AND P1, PT, R8, RZ, PT ;  /* 0x000000ff0800720c */ /* 0x000fce0003f25270 */
[----:B------:R-:W-:Y:S06]  /*0ff0*/  @!P0 BRA `(.L_x_12) ;  /* 0x0000000000248947 */ /* 0x000fec0003800000 */
[----:B-1----:R-:W0:Y:S01]  /*1000*/  LDC.64 R6, c[0x0][0x388] ;  /* 0x0000e200ff067b82 */ /* 0x002e220000000a00 */
[----:B------:R-:W-:Y:S01]  /*1010*/  IMAD R5, R3, R4, R0 ;  /* 0x0000000403057224 */ /* 0x000fe200078e0200 */
[----:B------:R-:W-:Y:S01]  /*1020*/  IADD3 R0, PT, PT, R0, 0x4, RZ ;  /* 0x0000000400007810 */ /* 0x000fe20007ffe0ff */
[----:B------:R-:W-:Y:S02]  /*1030*/  IMAD.MOV.U32 R9, RZ, RZ, -0x800000 ;  /* 0xff800000ff097424 */ /* 0x000fe400078e00ff */
[----:B0-----:R-:W-:-:S05]  /*1040*/  IMAD.WIDE R6, R5, 0x4, R6 ;  /* 0x0000000405067825 */ /* 0x001fca00078e0206 */
[----:B------:R0:W-:Y:S04]  /*1050*/  STG.E desc[UR12][R6.64], R9 ;  /* 0x0000000906007986 */ /* 0x0001e8000c10190c */
[----:B------:R0:W-:Y:S04]  /*1060*/  STG.E desc[UR12][R6.64+0x4], R9 ;  /* 0x0000040906007986 */ /* 0x0001e8000c10190c */
[----:B------:R0:W-:Y:S04]  /*1070*/  STG.E desc[UR12][R6.64+0x8], R9 ;  /* 0x0000080906007986 */ /* 0x0001e8000c10190c */
[----:B------:R0:W-:Y:S02]  /*1080*/  STG.E desc[UR12][R6.64+0xc], R9 ;  /* 0x00000c0906007986 */ /* 0x0001e4000c10190c */
.L_x_12:
[----:B------:R-:W-:Y:S05]  /*1090*/  @!P1 EXIT ;  /* 0x000000000000994d */ /* 0x000fea0003800000 */
[----:B------:R-:W-:Y:S02]  /*10a0*/  ISETP.NE.AND P0, PT, R8, 0x1, PT ;  /* 0x000000010800780c */ /* 0x000fe40003f05270 */
[----:B------:R-:W-:-:S04]  /*10b0*/  LOP3.LUT R2, R4, 0x1, RZ, 0xc0, !PT ;  /* 0x0000000104027812 */ /* 0x000fc800078ec0ff */
[----:B------:R-:W-:-:S07]  /*10c0*/  ISETP.NE.U32.AND P1, PT, R2, 0x1, PT ;  /* 0x000000010200780c */ /* 0x000fce0003f25070 */
[----:B------:R-:W-:Y:S06]  /*10d0*/  @!P0 BRA `(.L_x_13) ;  /* 0x00000000001c8947 */ /* 0x000fec0003800000 */
[----:B01----:R-:W0:Y:S01]  /*10e0*/  LDC.64 R6, c[0x0][0x388] ;  /* 0x0000e200ff067b82 */ /* 0x003e220000000a00 */
[----:B------:R-:W-:Y:S01]  /*10f0*/  IMAD R5, R3, R4, R0 ;  /* 0x0000000403057224 */ /* 0x000fe200078e0200 */
[----:B------:R-:W-:Y:S01]  /*1100*/  IADD3 R0, PT, PT, R0, 0x2, RZ ;  /* 0x0000000200007810 */ /* 0x000fe20007ffe0ff */
[----:B------:R-:W-:Y:S02]  /*1110*/  IMAD.MOV.U32 R9, RZ, RZ, -0x800000 ;  /* 0xff800000ff097424 */ /* 0x000fe400078e00ff */
[----:B0-----:R-:W-:-:S05]  /*1120*/  IMAD.WIDE R6, R5, 0x4, R6 ;  /* 0x0000000405067825 */ /* 0x001fca00078e0206 */
[----:B------:R2:W-:Y:S04]  /*1130*/  STG.E desc[UR12][R6.64], R9 ;  /* 0x0000000906007986 */ /* 0x0005e8000c10190c */
[----:B------:R2:W-:Y:S02]  /*1140*/  STG.E desc[UR12][R6.64+0x4], R9 ;  /* 0x0000040906007986 */ /* 0x0005e4000c10190c */
.L_x_13:
[----:B------:R-:W-:Y:S05]  /*1150*/  @P1 EXIT ;  /* 0x000000000000194d */ /* 0x000fea0003800000 */
[----:B012---:R-:W0:Y:S01]  /*1160*/  LDC.64 R6, c[0x0][0x388] ;  /* 0x0000e200ff067b82 */ /* 0x007e220000000a00 */
[----:B------:R-:W-:Y:S02]  /*1170*/  IMAD R3, R3, R4, R0 ;  /* 0x0000000403037224 */ /* 0x000fe400078e0200 */
[----:B------:R-:W-:Y:S02]  /*1180*/  IMAD.MOV.U32 R5, RZ, RZ, -0x800000 ;  /* 0xff800000ff057424 */ /* 0x000fe400078e00ff */
[----:B0-----:R-:W-:-:S05]  /*1190*/  IMAD.WIDE R2, R3, 0x4, R6 ;  /* 0x0000000403027825 */ /* 0x001fca00078e0206 */
[----:B------:R-:W-:Y:S01]  /*11a0*/  STG.E desc[UR12][R2.64], R5 ;  /* 0x0000000502007986 */ /* 0x000fe2000c10190c */
[----:B------:R-:W-:Y:S05]  /*11b0*/  EXIT ;  /* 0x000000000000794d */ /* 0x000fea0003800000 */
.L_x_0:
        /* <DEDUP_REMOVED lines=10> */
.L_x_15:
        /* <DEDUP_REMOVED lines=13> */
.L_x_14:
        /* <DEDUP_REMOVED lines=14> */
.L_x_16:
        /* <DEDUP_REMOVED lines=12> */
.L_x_17:
[----:B------:R-:W-:Y:S05]  /*14d0*/  @P1 EXIT ;  /* 0x000000000000194d */ /* 0x000fea0003800000 */
[----:B012---:R-:W0:Y:S01]  /*14e0*/  LDC.64 R6, c[0x0][0x388] ;  /* 0x0000e200ff067b82 */ /* 0x007e220000000a00 */
[----:B------:R-:W-:Y:S02]  /*14f0*/  IMAD R3, R3, R4, R0 ;  /* 0x0000000403037224 */ /* 0x000fe400078e0200 */
[----:B------:R-:W-:Y:S02]  /*1500*/  IMAD.MOV.U32 R5, RZ, RZ, -0x800000 ;  /* 0xff800000ff057424 */ /* 0x000fe400078e00ff */
[----:B0-----:R-:W-:-:S05]  /*1510*/  IMAD.WIDE R2, R3, 0x4, R6 ;  /* 0x0000000403027825 */ /* 0x001fca00078e0206 */
[----:B------:R-:W-:Y:S01]  /*1520*/  STG.E desc[UR12][R2.64], R5 ;  /* 0x0000000502007986 */ /* 0x000fe2000c10190c */
[----:B------:R-:W-:Y:S05]  /*1530*/  EXIT ;  /* 0x000000000000794d */ /* 0x000fea0003800000 */
.L_x_18:
[----:B------:R-:W-:-:S00]  /*1540*/  BRA `(.L_x_18) ;  /* 0xfffffffc00fc7947 */ /* 0x000fc0000383ffff */
[----:B------:R-:W-:-:S00]  /*1550*/  NOP ;  /* 0x0000000000007918 */ /* 0x000fc00000000000 */
        /* <DEDUP_REMOVED lines=10> */
.L_x_19:


//--------------------- .nv.shared.reserved.0     --------------------------
	.section	.nv.shared.reserved.0,"aw",@nobits
	.weak		__nv_reservedSMEM_offset_0_alias
	.size		__nv_reservedSMEM_offset_0_alias, 0, 64
	.other		__nv_reservedSMEM_offset_0_alias,@"STO_CUDA_RESERVED_SHARED STV_DEFAULT"
__nv_reservedSMEM_offset_0_alias:
	.zero		0
	.zero		64


//--------------------- .nv.constant0._Z17maxpool2d_forwardPfS_iiiiiiiii --------------------------
	.section	.nv.constant0._Z17maxpool2d_forwardPfS_iiiiiiiii,"a",@progbits
	.sectionflags	@""
	.align	4
.nv.constant0._Z17maxpool2d_forwardPfS_iiiiiiiii:
	.zero		948


//--------------------- SYMBOLS --------------------------

	.type		.nv.reservedSmem.offset0,@object
	.size		.nv.reservedSmem.offset0,0x4
